//
// Generated by NVIDIA NVVM Compiler
//
// Compiler Build ID: CL-36424714
// Cuda compilation tools, release 13.0, V13.0.88
// Based on NVVM 20.0.0
//

.version 9.0
.target sm_100
.address_size 64

	// .globl	_Z9my_kernelPiS_

.visible .entry _Z9my_kernelPiS_(
	.param .u64 .ptr .align 1 _Z9my_kernelPiS__param_0,
	.param .u64 .ptr .align 1 _Z9my_kernelPiS__param_1
)
{
	.reg .b32 	%r<5>;
	.reg .b64 	%rd<5>;

	ld.param.u64 	%rd1, [_Z9my_kernelPiS__param_0];
	ld.param.u64 	%rd2, [_Z9my_kernelPiS__param_1];
	cvta.to.global.u64 	%rd3, %rd1;
	cvta.to.global.u64 	%rd4, %rd2;
	ld.global.u32 	%r1, [%rd4];
	shl.b32 	%r2, %r1, 8;
	shr.s32 	%r3, %r2, 8;
	mul.lo.s32 	%r4, %r3, 3;
	st.global.u32 	[%rd3], %r4;
	ret;

}


// ===== COMPILED SASS (sm_100) =====

	.target	sm_100

	.elftype	@"ET_EXEC"


//--------------------- .note.nv.tkinfo           --------------------------
	.section	.note.nv.tkinfo,"",@"SHT_NOTE"
	.sectionflags	@"SHF_NOTE_NV_TKINFO"
	.tkinfo
        /*0018*/ 	.word	0x00000002
        /*0030*/ 	.string	""
        /*0030*/ 	.string	"ptxas"
        /*0030*/ 	.string	"Cuda compilation tools, release 13.0, V13.0.88"
        /*0030*/ 	.string	"Build cuda_13.0.r13.0/compiler.36424714_0"
        /*0030*/ 	.string	"-arch sm_100 -m 64 "



//--------------------- .note.nv.cuinfo           --------------------------
	.section	.note.nv.cuinfo,"",@"SHT_NOTE"
	.sectionflags	@"SHF_NOTE_NV_CUINFO"
        /*0018*/ 	.short	0x0002
        /*001a*/ 	.short	0x0064
        /*001c*/ 	.short	0x0082
	.zero		2


//--------------------- .nv.info                  --------------------------
	.section	.nv.info,"",@"SHT_CUDA_INFO"
	.align	4


	//----- nvinfo : EIATTR_REGCOUNT
	.align		4
        /*0000*/ 	.byte	0x04, 0x2f
        /*0002*/ 	.short	(.L_1 - .L_0)
	.align		4
.L_0:
        /*0004*/ 	.word	index@(_Z9my_kernelPiS_)
        /*0008*/ 	.word	0x0000000a


	//----- nvinfo : EIATTR_FRAME_SIZE
	.align		4
.L_1:
        /*000c*/ 	.byte	0x04, 0x11
        /*000e*/ 	.short	(.L_3 - .L_2)
	.align		4
.L_2:
        /*0010*/ 	.word	index@(_Z9my_kernelPiS_)
        /*0014*/ 	.word	0x00000000


	//----- nvinfo : EIATTR_MIN_STACK_SIZE
	.align		4
.L_3:
        /*0018*/ 	.byte	0x04, 0x12
        /*001a*/ 	.short	(.L_5 - .L_4)
	.align		4
.L_4:
        /*001c*/ 	.word	index@(_Z9my_kernelPiS_)
        /*0020*/ 	.word	0x00000000
.L_5:


//--------------------- .nv.compat                --------------------------
	.section	.nv.compat,"",@"SHT_CUDA_COMPAT_INFO"
	.align	4
        /*0000*/ 	.byte	0x02, 0x09, 0x00, 0x00, 0x02, 0x02, 0x01, 0x00, 0x02, 0x05, 0x05, 0x00, 0x03, 0x07, 0x01, 0x01
        /*0010*/ 	.byte	0x02, 0x03, 0x00, 0x00, 0x02, 0x06, 0x01, 0x00, 0x04, 0x0b, 0x08, 0x00, 0x09, 0x00, 0x00, 0x00
        /*0020*/ 	.byte	0x00, 0x00, 0x00, 0x00


//--------------------- .nv.info._Z9my_kernelPiS_ --------------------------
	.section	.nv.info._Z9my_kernelPiS_,"",@"SHT_CUDA_INFO"
	.sectionflags	@""
	.align	4


	//----- nvinfo : EIATTR_CUDA_API_VERSION
	.align		4
        /*0000*/ 	.byte	0x04, 0x37
        /*0002*/ 	.short	(.L_7 - .L_6)
.L_6:
        /*0004*/ 	.word	0x00000082


	//----- nvinfo : EIATTR_KPARAM_INFO
	.align		4
.L_7:
        /*0008*/ 	.byte	0x04, 0x17
        /*000a*/ 	.short	(.L_9 - .L_8)
.L_8:
        /*000c*/ 	.word	0x00000000
        /*0010*/ 	.short	0x0001
        /*0012*/ 	.short	0x0008
        /*0014*/ 	.byte	0x00, 0xf5, 0x21, 0x00


	//----- nvinfo : EIATTR_KPARAM_INFO
	.align		4
.L_9:
        /*0018*/ 	.byte	0x04, 0x17
        /*001a*/ 	.short	(.L_11 - .L_10)
.L_10:
        /*001c*/ 	.word	0x00000000
        /*0020*/ 	.short	0x0000
        /*0022*/ 	.short	0x0000
        /*0024*/ 	.byte	0x00, 0xf5, 0x21, 0x00


	//----- nvinfo : EIATTR_SPARSE_MMA_MASK
	.align		4
.L_11:
        /*0028*/ 	.byte	0x03, 0x50
        /*002a*/ 	.short	0x0000


	//----- nvinfo : EIATTR_MAXREG_COUNT
	.align		4
        /*002c*/ 	.byte	0x03, 0x1b
        /*002e*/ 	.short	0x00ff


	//----- nvinfo : EIATTR_MERCURY_ISA_VERSION
	.align		4
        /*0030*/ 	.byte	0x03, 0x5f
        /*0032*/ 	.short	0x0101


	//----- nvinfo : EIATTR_VRC_CTA_INIT_COUNT
	.align		4
        /*0034*/ 	.byte	0x02, 0x4a
	.zero		1
	.zero		1


	//----- nvinfo : EIATTR_EXIT_INSTR_OFFSETS
	.align		4
        /*0038*/ 	.byte	0x04, 0x1c
        /*003a*/ 	.short	(.L_13 - .L_12)


	//   ....[0]....
.L_12:
        /*003c*/ 	.word	0x00000090


	//----- nvinfo : EIATTR_CBANK_PARAM_SIZE
	.align		4
.L_13:
        /*0040*/ 	.byte	0x03, 0x19
        /*0042*/ 	.short	0x0010


	//----- nvinfo : EIATTR_PARAM_CBANK
	.align		4
        /*0044*/ 	.byte	0x04, 0x0a
        /*0046*/ 	.short	(.L_15 - .L_14)
	.align		4
.L_14:
        /*0048*/ 	.word	index@(.nv.constant0._Z9my_kernelPiS_)
        /*004c*/ 	.short	0x0380
        /*004e*/ 	.short	0x0010


	//----- nvinfo : EIATTR_SW_WAR
	.align		4
.L_15:
        /*0050*/ 	.byte	0x04, 0x36
        /*0052*/ 	.short	(.L_17 - .L_16)
.L_16:
        /*0054*/ 	.word	0x00000008
.L_17:


//--------------------- .nv.callgraph             --------------------------
	.section	.nv.callgraph,"",@"SHT_CUDA_CALLGRAPH"
	.align	4
	.sectionentsize	8
	.align		4
        /*0000*/ 	.word	0x00000000
	.align		4
        /*0004*/ 	.word	0xffffffff
	.align		4
        /*0008*/ 	.word	0x00000000
	.align		4
        /*000c*/ 	.word	0xfffffffe
	.align		4
        /*0010*/ 	.word	0x00000000
	.align		4
        /*0014*/ 	.word	0xfffffffd
	.align		4
        /*0018*/ 	.word	0x00000000
	.align		4
        /*001c*/ 	.word	0xfffffffc


//--------------------- .text._Z9my_kernelPiS_    --------------------------
	.section	.text._Z9my_kernelPiS_,"ax",@progbits
	.align	128
        .global         _Z9my_kernelPiS_
        .type           _Z9my_kernelPiS_,@function
        .size           _Z9my_kernelPiS_,(.L_x_1 - _Z9my_kernelPiS_)
        .other          _Z9my_kernelPiS_,@"STO_CUDA_ENTRY STV_DEFAULT"
_Z9my_kernelPiS_:
.text._Z9my_kernelPiS_:
[----:B------:R-:W-:Y:S08]  /*0000*/  LDC R1, c[0x0][0x37c] ;  /* 0x0000df00ff017b82 */ /* 0x000ff00000000800 */
[----:B------:R-:W0:Y:S01]  /*0010*/  LDC.64 R2, c[0x0][0x388] ;  /* 0x0000e200ff027b82 */ /* 0x000e220000000a00 */
[----:B------:R-:W0:Y:S02]  /*0020*/  LDCU.64 UR4, c[0x0][0x358] ;  /* 0x00006b00ff0477ac */ /* 0x000e240008000a00 */
[----:B0-----:R-:W2:Y:S05]  /*0030*/  LDG.E R2, desc[UR4][R2.64] ;  /* 0x0000000402027981 */ /* 0x001eaa000c1e1900 */
[----:B------:R-:W0:Y:S01]  /*0040*/  LDC.64 R4, c[0x0][0x380] ;  /* 0x0000e000ff047b82 */ /* 0x000e220000000a00 */
[----:B--2---:R-:W-:-:S04]  /*0050*/  SHF.L.U32 R0, R2, 0x8, RZ ;  /* 0x0000000802007819 */ /* 0x004fc800000006ff */
[----:B------:R-:W-:-:S05]  /*0060*/  SHF.R.S32.HI R0, RZ, 0x8, R0 ;  /* 0x00000008ff007819 */ /* 0x000fca0000011400 */
[----:B------:R-:W-:-:S05]  /*0070*/  IMAD R7, R0, 0x3, RZ ;  /* 0x0000000300077824 */ /* 0x000fca00078e02ff */
[----:B0-----:R-:W-:Y:S01]  /*0080*/  STG.E desc[UR4][R4.64], R7 ;  /* 0x0000000704007986 */ /* 0x001fe2000c101904 */
[----:B------:R-:W-:Y:S05]  /*0090*/  EXIT ;  /* 0x000000000000794d */ /* 0x000fea0003800000 */
.L_x_0:
[----:B------:R-:W-:-:S00]  /*00a0*/  BRA `(.L_x_0) ;  /* 0xfffffffc00fc7947 */ /* 0x000fc0000383ffff */
[----:B------:R-:W-:-:S00]  /*00b0*/  NOP ;  /* 0x0000000000007918 */ /* 0x000fc00000000000 */
        /* <DEDUP_REMOVED lines=12> */
.L_x_1:


//--------------------- .nv.shared.reserved.0     --------------------------
	.section	.nv.shared.reserved.0,"aw",@nobits
	.weak		__nv_reservedSMEM_offset_0_alias
	.size		__nv_reservedSMEM_offset_0_alias, 0, 64
	.other		__nv_reservedSMEM_offset_0_alias,@"STO_CUDA_RESERVED_SHARED STV_DEFAULT"
__nv_reservedSMEM_offset_0_alias:
	.zero		0
	.zero		64


//--------------------- .nv.constant0._Z9my_kernelPiS_ --------------------------
	.section	.nv.constant0._Z9my_kernelPiS_,"a",@progbits
	.sectionflags	@""
	.align	4
.nv.constant0._Z9my_kernelPiS_:
	.zero		912


//--------------------- SYMBOLS --------------------------

	.type		.nv.reservedSmem.offset0,@object
	.size		.nv.reservedSmem.offset0,0x4
